//
// Generated by NVIDIA NVVM Compiler
//
// Compiler Build ID: CL-36424714
// Cuda compilation tools, release 13.0, V13.0.88
// Based on NVVM 20.0.0
//

.version 9.0
.target sm_100
.address_size 64

	// .globl	cnot_kernel

.visible .entry cnot_kernel(
	.param .u64 .ptr .align 1 cnot_kernel_param_0,
	.param .u32 cnot_kernel_param_1,
	.param .u32 cnot_kernel_param_2,
	.param .u32 cnot_kernel_param_3
)
{
	.reg .pred 	%p<5>;
	.reg .b32 	%r<15>;
	.reg .b64 	%rd<7>;
	.reg .b64 	%fd<5>;

	ld.param.u64 	%rd1, [cnot_kernel_param_0];
	ld.param.u32 	%r3, [cnot_kernel_param_1];
	ld.param.u32 	%r4, [cnot_kernel_param_2];
	ld.param.u32 	%r5, [cnot_kernel_param_3];
	mov.u32 	%r6, %ctaid.x;
	mov.u32 	%r7, %ntid.x;
	mov.u32 	%r8, %tid.x;
	mad.lo.s32 	%r1, %r6, %r7, %r8;
	mov.b32 	%r9, 1;
	shl.b32 	%r10, %r9, %r5;
	setp.ge.s32 	%p1, %r1, %r10;
	@%p1 bra 	$L__BB0_4;
	shr.u32 	%r11, %r1, %r3;
	and.b32  	%r12, %r11, 1;
	setp.eq.b32 	%p2, %r12, 1;
	not.pred 	%p3, %p2;
	@%p3 bra 	$L__BB0_4;
	mov.b32 	%r13, 1;
	shl.b32 	%r14, %r13, %r4;
	xor.b32  	%r2, %r14, %r1;
	setp.ge.s32 	%p4, %r1, %r2;
	@%p4 bra 	$L__BB0_4;
	cvta.to.global.u64 	%rd2, %rd1;
	mul.wide.s32 	%rd3, %r1, 16;
	add.s64 	%rd4, %rd2, %rd3;
	ld.global.v2.f64 	{%fd1, %fd2}, [%rd4];
	mul.wide.s32 	%rd5, %r2, 16;
	add.s64 	%rd6, %rd2, %rd5;
	ld.global.v2.f64 	{%fd3, %fd4}, [%rd6];
	st.global.v2.f64 	[%rd4], {%fd3, %fd4};
	st.global.v2.f64 	[%rd6], {%fd1, %fd2};
$L__BB0_4:
	ret;

}


// ===== COMPILED SASS (sm_100) =====

	.target	sm_100

	.elftype	@"ET_EXEC"


//--------------------- .note.nv.tkinfo           --------------------------
	.section	.note.nv.tkinfo,"",@"SHT_NOTE"
	.sectionflags	@"SHF_NOTE_NV_TKINFO"
	.tkinfo
        /*0018*/ 	.word	0x00000002
        /*0030*/ 	.string	""
        /*0030*/ 	.string	"ptxas"
        /*0030*/ 	.string	"Cuda compilation tools, release 13.0, V13.0.88"
        /*0030*/ 	.string	"Build cuda_13.0.r13.0/compiler.36424714_0"
        /*0030*/ 	.string	"-arch sm_100 -m 64 "



//--------------------- .note.nv.cuinfo           --------------------------
	.section	.note.nv.cuinfo,"",@"SHT_NOTE"
	.sectionflags	@"SHF_NOTE_NV_CUINFO"
        /*0018*/ 	.short	0x0002
        /*001a*/ 	.short	0x0064
        /*001c*/ 	.short	0x0082
	.zero		2


//--------------------- .nv.info                  --------------------------
	.section	.nv.info,"",@"SHT_CUDA_INFO"
	.align	4


	//----- nvinfo : EIATTR_REGCOUNT
	.align		4
        /*0000*/ 	.byte	0x04, 0x2f
        /*0002*/ 	.short	(.L_1 - .L_0)
	.align		4
.L_0:
        /*0004*/ 	.word	index@(cnot_kernel)
        /*0008*/ 	.word	0x00000012


	//----- nvinfo : EIATTR_FRAME_SIZE
	.align		4
.L_1:
        /*000c*/ 	.byte	0x04, 0x11
        /*000e*/ 	.short	(.L_3 - .L_2)
	.align		4
.L_2:
        /*0010*/ 	.word	index@(cnot_kernel)
        /*0014*/ 	.word	0x00000000


	//----- nvinfo : EIATTR_MIN_STACK_SIZE
	.align		4
.L_3:
        /*0018*/ 	.byte	0x04, 0x12
        /*001a*/ 	.short	(.L_5 - .L_4)
	.align		4
.L_4:
        /*001c*/ 	.word	index@(cnot_kernel)
        /*0020*/ 	.word	0x00000000
.L_5:


//--------------------- .nv.compat                --------------------------
	.section	.nv.compat,"",@"SHT_CUDA_COMPAT_INFO"
	.align	4
        /*0000*/ 	.byte	0x02, 0x09, 0x00, 0x00, 0x02, 0x02, 0x01, 0x00, 0x02, 0x05, 0x05, 0x00, 0x03, 0x07, 0x01, 0x01
        /*0010*/ 	.byte	0x02, 0x03, 0x00, 0x00, 0x02, 0x06, 0x01, 0x00, 0x04, 0x0b, 0x08, 0x00, 0x09, 0x00, 0x00, 0x00
        /*0020*/ 	.byte	0x00, 0x00, 0x00, 0x00


//--------------------- .nv.info.cnot_kernel      --------------------------
	.section	.nv.info.cnot_kernel,"",@"SHT_CUDA_INFO"
	.sectionflags	@""
	.align	4


	//----- nvinfo : EIATTR_CUDA_API_VERSION
	.align		4
        /*0000*/ 	.byte	0x04, 0x37
        /*0002*/ 	.short	(.L_7 - .L_6)
.L_6:
        /*0004*/ 	.word	0x00000082


	//----- nvinfo : EIATTR_KPARAM_INFO
	.align		4
.L_7:
        /*0008*/ 	.byte	0x04, 0x17
        /*000a*/ 	.short	(.L_9 - .L_8)
.L_8:
        /*000c*/ 	.word	0x00000000
        /*0010*/ 	.short	0x0003
        /*0012*/ 	.short	0x0010
        /*0014*/ 	.byte	0x00, 0xf0, 0x11, 0x00


	//----- nvinfo : EIATTR_KPARAM_INFO
	.align		4
.L_9:
        /*0018*/ 	.byte	0x04, 0x17
        /*001a*/ 	.short	(.L_11 - .L_10)
.L_10:
        /*001c*/ 	.word	0x00000000
        /*0020*/ 	.short	0x0002
        /*0022*/ 	.short	0x000c
        /*0024*/ 	.byte	0x00, 0xf0, 0x11, 0x00


	//----- nvinfo : EIATTR_KPARAM_INFO
	.align		4
.L_11:
        /*0028*/ 	.byte	0x04, 0x17
        /*002a*/ 	.short	(.L_13 - .L_12)
.L_12:
        /*002c*/ 	.word	0x00000000
        /*0030*/ 	.short	0x0001
        /*0032*/ 	.short	0x0008
        /*0034*/ 	.byte	0x00, 0xf0, 0x11, 0x00


	//----- nvinfo : EIATTR_KPARAM_INFO
	.align		4
.L_13:
        /*0038*/ 	.byte	0x04, 0x17
        /*003a*/ 	.short	(.L_15 - .L_14)
.L_14:
        /*003c*/ 	.word	0x00000000
        /*0040*/ 	.short	0x0000
        /*0042*/ 	.short	0x0000
        /*0044*/ 	.byte	0x00, 0xf5, 0x21, 0x00


	//----- nvinfo : EIATTR_SPARSE_MMA_MASK
	.align		4
.L_15:
        /*0048*/ 	.byte	0x03, 0x50
        /*004a*/ 	.short	0x0000


	//----- nvinfo : EIATTR_MAXREG_COUNT
	.align		4
        /*004c*/ 	.byte	0x03, 0x1b
        /*004e*/ 	.short	0x00ff


	//----- nvinfo : EIATTR_MERCURY_ISA_VERSION
	.align		4
        /*0050*/ 	.byte	0x03, 0x5f
        /*0052*/ 	.short	0x0101


	//----- nvinfo : EIATTR_VRC_CTA_INIT_COUNT
	.align		4
        /*0054*/ 	.byte	0x02, 0x4a
	.zero		1
	.zero		1


	//----- nvinfo : EIATTR_EXIT_INSTR_OFFSETS
	.align		4
        /*0058*/ 	.byte	0x04, 0x1c
        /*005a*/ 	.short	(.L_17 - .L_16)


	//   ....[0]....
.L_16:
        /*005c*/ 	.word	0x00000090


	//   ....[1]....
        /*0060*/ 	.word	0x000000e0


	//   ....[2]....
        /*0064*/ 	.word	0x00000130


	//   ....[3]....
        /*0068*/ 	.word	0x000001c0


	//----- nvinfo : EIATTR_CBANK_PARAM_SIZE
	.align		4
.L_17:
        /*006c*/ 	.byte	0x03, 0x19
        /*006e*/ 	.short	0x0014


	//----- nvinfo : EIATTR_PARAM_CBANK
	.align		4
        /*0070*/ 	.byte	0x04, 0x0a
        /*0072*/ 	.short	(.L_19 - .L_18)
	.align		4
.L_18:
        /*0074*/ 	.word	index@(.nv.constant0.cnot_kernel)
        /*0078*/ 	.short	0x0380
        /*007a*/ 	.short	0x0014


	//----- nvinfo : EIATTR_SW_WAR
	.align		4
.L_19:
        /*007c*/ 	.byte	0x04, 0x36
        /*007e*/ 	.short	(.L_21 - .L_20)
.L_20:
        /*0080*/ 	.word	0x00000008
.L_21:


//--------------------- .nv.callgraph             --------------------------
	.section	.nv.callgraph,"",@"SHT_CUDA_CALLGRAPH"
	.align	4
	.sectionentsize	8
	.align		4
        /*0000*/ 	.word	0x00000000
	.align		4
        /*0004*/ 	.word	0xffffffff
	.align		4
        /*0008*/ 	.word	0x00000000
	.align		4
        /*000c*/ 	.word	0xfffffffe
	.align		4
        /*0010*/ 	.word	0x00000000
	.align		4
        /*0014*/ 	.word	0xfffffffd
	.align		4
        /*0018*/ 	.word	0x00000000
	.align		4
        /*001c*/ 	.word	0xfffffffc


//--------------------- .text.cnot_kernel         --------------------------
	.section	.text.cnot_kernel,"ax",@progbits
	.align	128
        .global         cnot_kernel
        .type           cnot_kernel,@function
        .size           cnot_kernel,(.L_x_1 - cnot_kernel)
        .other          cnot_kernel,@"STO_CUDA_ENTRY STV_DEFAULT"
cnot_kernel:
.text.cnot_kernel:
[----:B------:R-:W-:Y:S01]  /*0000*/  LDC R1, c[0x0][0x37c] ;  /* 0x0000df00ff017b82 */ /* 0x000fe20000000800 */
[----:B------:R-:W0:Y:S07]  /*0010*/  S2R R0, SR_TID.X ;  /* 0x0000000000007919 */ /* 0x000e2e0000002100 */
[----:B------:R-:W0:Y:S01]  /*0020*/  S2UR UR5, SR_CTAID.X ;  /* 0x00000000000579c3 */ /* 0x000e220000002500 */
[----:B------:R-:W1:Y:S01]  /*0030*/  LDCU UR4, c[0x0][0x390] ;  /* 0x00007200ff0477ac */ /* 0x000e620008000800 */
[----:B------:R-:W-:-:S06]  /*0040*/  UMOV UR6, 0x1 ;  /* 0x0000000100067882 */ /* 0x000fcc0000000000 */
[----:B------:R-:W0:Y:S01]  /*0050*/  LDC R5, c[0x0][0x360] ;  /* 0x0000d800ff057b82 */ /* 0x000e220000000800 */
[----:B-1----:R-:W-:Y:S01]  /*0060*/  USHF.L.U32 UR4, UR6, UR4, URZ ;  /* 0x0000000406047299 */ /* 0x002fe200080006ff */
[----:B0-----:R-:W-:-:S05]  /*0070*/  IMAD R5, R5, UR5, R0 ;  /* 0x0000000505057c24 */ /* 0x001fca000f8e0200 */
[----:B------:R-:W-:-:S13]  /*0080*/  ISETP.GE.AND P0, PT, R5, UR4, PT ;  /* 0x0000000405007c0c */ /* 0x000fda000bf06270 */
[----:B------:R-:W-:Y:S05]  /*0090*/  @P0 EXIT ;  /* 0x000000000000094d */ /* 0x000fea0003800000 */
[----:B------:R-:W0:Y:S02]  /*00a0*/  LDCU UR4, c[0x0][0x388] ;  /* 0x00007100ff0477ac */ /* 0x000e240008000800 */
[----:B0-----:R-:W-:-:S04]  /*00b0*/  SHF.R.U32.HI R0, RZ, UR4, R5 ;  /* 0x00000004ff007c19 */ /* 0x001fc80008011605 */
[----:B------:R-:W-:-:S04]  /*00c0*/  LOP3.LUT R0, R0, 0x1, RZ, 0xc0, !PT ;  /* 0x0000000100007812 */ /* 0x000fc800078ec0ff */
[----:B------:R-:W-:-:S13]  /*00d0*/  ISETP.NE.U32.AND P0, PT, R0, 0x1, PT ;  /* 0x000000010000780c */ /* 0x000fda0003f05070 */
[----:B------:R-:W-:Y:S05]  /*00e0*/  @P0 EXIT ;  /* 0x000000000000094d */ /* 0x000fea0003800000 */
[----:B------:R-:W0:Y:S02]  /*00f0*/  LDCU UR4, c[0x0][0x38c] ;  /* 0x00007180ff0477ac */ /* 0x000e240008000800 */
[----:B0-----:R-:W-:-:S06]  /*0100*/  USHF.L.U32 UR4, UR6, UR4, URZ ;  /* 0x0000000406047299 */ /* 0x001fcc00080006ff */
[----:B------:R-:W-:-:S04]  /*0110*/  LOP3.LUT R8, R5, UR4, RZ, 0x3c, !PT ;  /* 0x0000000405087c12 */ /* 0x000fc8000f8e3cff */
[----:B------:R-:W-:-:S13]  /*0120*/  ISETP.GE.AND P0, PT, R5, R8, PT ;  /* 0x000000080500720c */ /* 0x000fda0003f06270 */
[----:B------:R-:W-:Y:S05]  /*0130*/  @P0 EXIT ;  /* 0x000000000000094d */ /* 0x000fea0003800000 */
[----:B------:R-:W0:Y:S01]  /*0140*/  LDC.64 R2, c[0x0][0x380] ;  /* 0x0000e000ff027b82 */ /* 0x000e220000000a00 */
[----:B------:R-:W1:Y:S01]  /*0150*/  LDCU.64 UR4, c[0x0][0x358] ;  /* 0x00006b00ff0477ac */ /* 0x000e620008000a00 */
[----:B0-----:R-:W-:-:S04]  /*0160*/  IMAD.WIDE R8, R8, 0x10, R2 ;  /* 0x0000001008087825 */ /* 0x001fc800078e0202 */
[----:B------:R-:W-:Y:S01]  /*0170*/  IMAD.WIDE R2, R5, 0x10, R2 ;  /* 0x0000001005027825 */ /* 0x000fe200078e0202 */
[----:B-1----:R-:W2:Y:S04]  /*0180*/  LDG.E.128 R12, desc[UR4][R8.64] ;  /* 0x00000004080c7981 */ /* 0x002ea8000c1e1d00 */
[----:B------:R-:W3:Y:S04]  /*0190*/  LDG.E.128 R4, desc[UR4][R2.64] ;  /* 0x0000000402047981 */ /* 0x000ee8000c1e1d00 */
[----:B--2---:R-:W-:Y:S04]  /*01a0*/  STG.E.128 desc[UR4][R2.64], R12 ;  /* 0x0000000c02007986 */ /* 0x004fe8000c101d04 */
[----:B---3--:R-:W-:Y:S01]  /*01b0*/  STG.E.128 desc[UR4][R8.64], R4 ;  /* 0x0000000408007986 */ /* 0x008fe2000c101d04 */
[----:B------:R-:W-:Y:S05]  /*01c0*/  EXIT ;  /* 0x000000000000794d */ /* 0x000fea0003800000 */
.L_x_0:
[----:B------:R-:W-:-:S00]  /*01d0*/  BRA `(.L_x_0) ;  /* 0xfffffffc00fc7947 */ /* 0x000fc0000383ffff */
[----:B------:R-:W-:-:S00]  /*01e0*/  NOP ;  /* 0x0000000000007918 */ /* 0x000fc00000000000 */
        /* <DEDUP_REMOVED lines=9> */
.L_x_1:


//--------------------- .nv.shared.reserved.0     --------------------------
	.section	.nv.shared.reserved.0,"aw",@nobits
	.weak		__nv_reservedSMEM_offset_0_alias
	.size		__nv_reservedSMEM_offset_0_alias, 0, 64
	.other		__nv_reservedSMEM_offset_0_alias,@"STO_CUDA_RESERVED_SHARED STV_DEFAULT"
__nv_reservedSMEM_offset_0_alias:
	.zero		0
	.zero		64


//--------------------- .nv.constant0.cnot_kernel --------------------------
	.section	.nv.constant0.cnot_kernel,"a",@progbits
	.sectionflags	@""
	.align	4
.nv.constant0.cnot_kernel:
	.zero		916


//--------------------- SYMBOLS --------------------------

	.type		.nv.reservedSmem.offset0,@object
	.size		.nv.reservedSmem.offset0,0x4
